//
// Generated by NVIDIA NVVM Compiler
//
// Compiler Build ID: CL-36424714
// Cuda compilation tools, release 13.0, V13.0.88
// Based on NVVM 20.0.0
//

.version 9.0
.target sm_100
.address_size 64

	// .globl	_Z18reverseWordsKernelPcPii

.visible .entry _Z18reverseWordsKernelPcPii(
	.param .u64 .ptr .align 1 _Z18reverseWordsKernelPcPii_param_0,
	.param .u64 .ptr .align 1 _Z18reverseWordsKernelPcPii_param_1,
	.param .u32 _Z18reverseWordsKernelPcPii_param_2
)
{
	.reg .pred 	%p<7>;
	.reg .b16 	%rs<11>;
	.reg .b32 	%r<34>;
	.reg .b64 	%rd<25>;

	ld.param.u64 	%rd11, [_Z18reverseWordsKernelPcPii_param_0];
	ld.param.u64 	%rd12, [_Z18reverseWordsKernelPcPii_param_1];
	ld.param.u32 	%r19, [_Z18reverseWordsKernelPcPii_param_2];
	mov.u32 	%r20, %ctaid.x;
	mov.u32 	%r21, %ntid.x;
	mov.u32 	%r22, %tid.x;
	mad.lo.s32 	%r1, %r20, %r21, %r22;
	setp.ge.s32 	%p1, %r1, %r19;
	@%p1 bra 	$L__BB0_8;
	cvta.to.global.u64 	%rd13, %rd12;
	cvta.to.global.u64 	%rd1, %rd11;
	mul.wide.s32 	%rd14, %r1, 4;
	add.s64 	%rd15, %rd13, %rd14;
	ld.global.u32 	%r2, [%rd15];
	mul.lo.s32 	%r23, %r1, 100;
	cvt.s64.s32 	%rd2, %r23;
	shr.u32 	%r24, %r2, 31;
	add.s32 	%r25, %r2, %r24;
	shr.s32 	%r3, %r25, 1;
	setp.lt.s32 	%p2, %r2, 2;
	@%p2 bra 	$L__BB0_8;
	add.s32 	%r27, %r3, -1;
	and.b32  	%r4, %r3, 3;
	setp.lt.u32 	%p3, %r27, 3;
	mov.b32 	%r31, 0;
	@%p3 bra 	$L__BB0_5;
	and.b32  	%r31, %r3, 1073741820;
	neg.s32 	%r30, %r31;
	add.s64 	%rd16, %rd2, %rd1;
	add.s64 	%rd23, %rd16, 1;
	add.s64 	%rd4, %rd16, -1;
	add.s32 	%r29, %r2, -1;
$L__BB0_4:
	cvt.s64.s32 	%rd17, %r29;
	add.s64 	%rd18, %rd4, %rd17;
	ld.global.u8 	%rs1, [%rd23+-1];
	ld.global.u8 	%rs2, [%rd18+1];
	st.global.u8 	[%rd23+-1], %rs2;
	st.global.u8 	[%rd18+1], %rs1;
	ld.global.u8 	%rs3, [%rd23];
	ld.global.u8 	%rs4, [%rd18];
	st.global.u8 	[%rd23], %rs4;
	st.global.u8 	[%rd18], %rs3;
	ld.global.u8 	%rs5, [%rd23+1];
	ld.global.u8 	%rs6, [%rd18+-1];
	st.global.u8 	[%rd23+1], %rs6;
	st.global.u8 	[%rd18+-1], %rs5;
	ld.global.u8 	%rs7, [%rd23+2];
	ld.global.u8 	%rs8, [%rd18+-2];
	st.global.u8 	[%rd23+2], %rs8;
	st.global.u8 	[%rd18+-2], %rs7;
	add.s32 	%r30, %r30, 4;
	add.s64 	%rd23, %rd23, 4;
	add.s32 	%r29, %r29, -4;
	setp.ne.s32 	%p4, %r30, 0;
	@%p4 bra 	$L__BB0_4;
$L__BB0_5:
	setp.eq.s32 	%p5, %r4, 0;
	@%p5 bra 	$L__BB0_8;
	add.s64 	%rd7, %rd1, %rd2;
	not.b32 	%r28, %r31;
	add.s32 	%r33, %r28, %r2;
	cvt.u64.u32 	%rd19, %r31;
	add.s64 	%rd20, %rd2, %rd19;
	add.s64 	%rd24, %rd1, %rd20;
	neg.s32 	%r32, %r4;
$L__BB0_7:
	.pragma "nounroll";
	cvt.s64.s32 	%rd21, %r33;
	add.s64 	%rd22, %rd7, %rd21;
	ld.global.u8 	%rs9, [%rd24];
	ld.global.u8 	%rs10, [%rd22];
	st.global.u8 	[%rd24], %rs10;
	st.global.u8 	[%rd22], %rs9;
	add.s32 	%r33, %r33, -1;
	add.s64 	%rd24, %rd24, 1;
	add.s32 	%r32, %r32, 1;
	setp.ne.s32 	%p6, %r32, 0;
	@%p6 bra 	$L__BB0_7;
$L__BB0_8:
	ret;

}


// ===== COMPILED SASS (sm_100) =====

	.target	sm_100

	.elftype	@"ET_EXEC"


//--------------------- .note.nv.tkinfo           --------------------------
	.section	.note.nv.tkinfo,"",@"SHT_NOTE"
	.sectionflags	@"SHF_NOTE_NV_TKINFO"
	.tkinfo
        /*0018*/ 	.word	0x00000002
        /*0030*/ 	.string	""
        /*0030*/ 	.string	"ptxas"
        /*0030*/ 	.string	"Cuda compilation tools, release 13.0, V13.0.88"
        /*0030*/ 	.string	"Build cuda_13.0.r13.0/compiler.36424714_0"
        /*0030*/ 	.string	"-arch sm_100 -m 64 "



//--------------------- .note.nv.cuinfo           --------------------------
	.section	.note.nv.cuinfo,"",@"SHT_NOTE"
	.sectionflags	@"SHF_NOTE_NV_CUINFO"
        /*0018*/ 	.short	0x0002
        /*001a*/ 	.short	0x0064
        /*001c*/ 	.short	0x0082
	.zero		2


//--------------------- .nv.info                  --------------------------
	.section	.nv.info,"",@"SHT_CUDA_INFO"
	.align	4


	//----- nvinfo : EIATTR_REGCOUNT
	.align		4
        /*0000*/ 	.byte	0x04, 0x2f
        /*0002*/ 	.short	(.L_1 - .L_0)
	.align		4
.L_0:
        /*0004*/ 	.word	index@(_Z18reverseWordsKernelPcPii)
        /*0008*/ 	.word	0x0000001e


	//----- nvinfo : EIATTR_FRAME_SIZE
	.align		4
.L_1:
        /*000c*/ 	.byte	0x04, 0x11
        /*000e*/ 	.short	(.L_3 - .L_2)
	.align		4
.L_2:
        /*0010*/ 	.word	index@(_Z18reverseWordsKernelPcPii)
        /*0014*/ 	.word	0x00000000


	//----- nvinfo : EIATTR_MIN_STACK_SIZE
	.align		4
.L_3:
        /*0018*/ 	.byte	0x04, 0x12
        /*001a*/ 	.short	(.L_5 - .L_4)
	.align		4
.L_4:
        /*001c*/ 	.word	index@(_Z18reverseWordsKernelPcPii)
        /*0020*/ 	.word	0x00000000
.L_5:


//--------------------- .nv.compat                --------------------------
	.section	.nv.compat,"",@"SHT_CUDA_COMPAT_INFO"
	.align	4
        /*0000*/ 	.byte	0x02, 0x09, 0x00, 0x00, 0x02, 0x02, 0x01, 0x00, 0x02, 0x05, 0x05, 0x00, 0x03, 0x07, 0x01, 0x01
        /*0010*/ 	.byte	0x02, 0x03, 0x00, 0x00, 0x02, 0x06, 0x01, 0x00, 0x04, 0x0b, 0x08, 0x00, 0x09, 0x00, 0x00, 0x00
        /*0020*/ 	.byte	0x00, 0x00, 0x00, 0x00


//--------------------- .nv.info._Z18reverseWordsKernelPcPii --------------------------
	.section	.nv.info._Z18reverseWordsKernelPcPii,"",@"SHT_CUDA_INFO"
	.sectionflags	@""
	.align	4


	//----- nvinfo : EIATTR_CUDA_API_VERSION
	.align		4
        /*0000*/ 	.byte	0x04, 0x37
        /*0002*/ 	.short	(.L_7 - .L_6)
.L_6:
        /*0004*/ 	.word	0x00000082


	//----- nvinfo : EIATTR_KPARAM_INFO
	.align		4
.L_7:
        /*0008*/ 	.byte	0x04, 0x17
        /*000a*/ 	.short	(.L_9 - .L_8)
.L_8:
        /*000c*/ 	.word	0x00000000
        /*0010*/ 	.short	0x0002
        /*0012*/ 	.short	0x0010
        /*0014*/ 	.byte	0x00, 0xf0, 0x11, 0x00


	//----- nvinfo : EIATTR_KPARAM_INFO
	.align		4
.L_9:
        /*0018*/ 	.byte	0x04, 0x17
        /*001a*/ 	.short	(.L_11 - .L_10)
.L_10:
        /*001c*/ 	.word	0x00000000
        /*0020*/ 	.short	0x0001
        /*0022*/ 	.short	0x0008
        /*0024*/ 	.byte	0x00, 0xf5, 0x21, 0x00


	//----- nvinfo : EIATTR_KPARAM_INFO
	.align		4
.L_11:
        /*0028*/ 	.byte	0x04, 0x17
        /*002a*/ 	.short	(.L_13 - .L_12)
.L_12:
        /*002c*/ 	.word	0x00000000
        /*0030*/ 	.short	0x0000
        /*0032*/ 	.short	0x0000
        /*0034*/ 	.byte	0x00, 0xf5, 0x21, 0x00


	//----- nvinfo : EIATTR_SPARSE_MMA_MASK
	.align		4
.L_13:
        /*0038*/ 	.byte	0x03, 0x50
        /*003a*/ 	.short	0x0000


	//----- nvinfo : EIATTR_MAXREG_COUNT
	.align		4
        /*003c*/ 	.byte	0x03, 0x1b
        /*003e*/ 	.short	0x00ff


	//----- nvinfo : EIATTR_MERCURY_ISA_VERSION
	.align		4
        /*0040*/ 	.byte	0x03, 0x5f
        /*0042*/ 	.short	0x0101


	//----- nvinfo : EIATTR_VRC_CTA_INIT_COUNT
	.align		4
        /*0044*/ 	.byte	0x02, 0x4a
	.zero		1
	.zero		1


	//----- nvinfo : EIATTR_EXIT_INSTR_OFFSETS
	.align		4
        /*0048*/ 	.byte	0x04, 0x1c
        /*004a*/ 	.short	(.L_15 - .L_14)


	//   ....[0]....
.L_14:
        /*004c*/ 	.word	0x00000070


	//   ....[1]....
        /*0050*/ 	.word	0x000000d0


	//   ....[2]....
        /*0054*/ 	.word	0x000003c0


	//   ....[3]....
        /*0058*/ 	.word	0x00000530


	//----- nvinfo : EIATTR_CRS_STACK_SIZE
	.align		4
.L_15:
        /*005c*/ 	.byte	0x04, 0x1e
        /*005e*/ 	.short	(.L_17 - .L_16)
.L_16:
        /*0060*/ 	.word	0x00000000


	//----- nvinfo : EIATTR_CBANK_PARAM_SIZE
	.align		4
.L_17:
        /*0064*/ 	.byte	0x03, 0x19
        /*0066*/ 	.short	0x0014


	//----- nvinfo : EIATTR_PARAM_CBANK
	.align		4
        /*0068*/ 	.byte	0x04, 0x0a
        /*006a*/ 	.short	(.L_19 - .L_18)
	.align		4
.L_18:
        /*006c*/ 	.word	index@(.nv.constant0._Z18reverseWordsKernelPcPii)
        /*0070*/ 	.short	0x0380
        /*0072*/ 	.short	0x0014


	//----- nvinfo : EIATTR_SW_WAR
	.align		4
.L_19:
        /*0074*/ 	.byte	0x04, 0x36
        /*0076*/ 	.short	(.L_21 - .L_20)
.L_20:
        /*0078*/ 	.word	0x00000008
.L_21:


//--------------------- .nv.callgraph             --------------------------
	.section	.nv.callgraph,"",@"SHT_CUDA_CALLGRAPH"
	.align	4
	.sectionentsize	8
	.align		4
        /*0000*/ 	.word	0x00000000
	.align		4
        /*0004*/ 	.word	0xffffffff
	.align		4
        /*0008*/ 	.word	0x00000000
	.align		4
        /*000c*/ 	.word	0xfffffffe
	.align		4
        /*0010*/ 	.word	0x00000000
	.align		4
        /*0014*/ 	.word	0xfffffffd
	.align		4
        /*0018*/ 	.word	0x00000000
	.align		4
        /*001c*/ 	.word	0xfffffffc


//--------------------- .text._Z18reverseWordsKernelPcPii --------------------------
	.section	.text._Z18reverseWordsKernelPcPii,"ax",@progbits
	.align	128
        .global         _Z18reverseWordsKernelPcPii
        .type           _Z18reverseWordsKernelPcPii,@function
        .size           _Z18reverseWordsKernelPcPii,(.L_x_5 - _Z18reverseWordsKernelPcPii)
        .other          _Z18reverseWordsKernelPcPii,@"STO_CUDA_ENTRY STV_DEFAULT"
_Z18reverseWordsKernelPcPii:
.text._Z18reverseWordsKernelPcPii:
[----:B------:R-:W-:Y:S01]  /*0000*/  LDC R1, c[0x0][0x37c] ;  /* 0x0000df00ff017b82 */ /* 0x000fe20000000800 */
[----:B------:R-:W0:Y:S07]  /*0010*/  S2R R0, SR_TID.X ;  /* 0x0000000000007919 */ /* 0x000e2e0000002100 */
[----:B------:R-:W0:Y:S01]  /*0020*/  S2UR UR4, SR_CTAID.X ;  /* 0x00000000000479c3 */ /* 0x000e220000002500 */
[----:B------:R-:W1:Y:S07]  /*0030*/  LDCU UR5, c[0x0][0x390] ;  /* 0x00007200ff0577ac */ /* 0x000e6e0008000800 */
[----:B------:R-:W0:Y:S02]  /*0040*/  LDC R3, c[0x0][0x360] ;  /* 0x0000d800ff037b82 */ /* 0x000e240000000800 */
[----:B0-----:R-:W-:-:S05]  /*0050*/  IMAD R3, R3, UR4, R0 ;  /* 0x0000000403037c24 */ /* 0x001fca000f8e0200 */
[----:B-1----:R-:W-:-:S13]  /*0060*/  ISETP.GE.AND P0, PT, R3, UR5, PT ;  /* 0x0000000503007c0c */ /* 0x002fda000bf06270 */
[----:B------:R-:W-:Y:S05]  /*0070*/  @P0 EXIT ;  /* 0x000000000000094d */ /* 0x000fea0003800000 */
[----:B------:R-:W0:Y:S01]  /*0080*/  LDC.64 R6, c[0x0][0x388] ;  /* 0x0000e200ff067b82 */ /* 0x000e220000000a00 */
[----:B------:R-:W1:Y:S01]  /*0090*/  LDCU.64 UR4, c[0x0][0x358] ;  /* 0x00006b00ff0477ac */ /* 0x000e620008000a00 */
[----:B0-----:R-:W-:-:S06]  /*00a0*/  IMAD.WIDE R6, R3, 0x4, R6 ;  /* 0x0000000403067825 */ /* 0x001fcc00078e0206 */
[----:B-1----:R-:W2:Y:S02]  /*00b0*/  LDG.E R6, desc[UR4][R6.64] ;  /* 0x0000000406067981 */ /* 0x002ea4000c1e1900 */
[----:B--2---:R-:W-:-:S13]  /*00c0*/  ISETP.GE.AND P0, PT, R6, 0x2, PT ;  /* 0x000000020600780c */ /* 0x004fda0003f06270 */
[----:B------:R-:W-:Y:S05]  /*00d0*/  @!P0 EXIT ;  /* 0x000000000000894d */ /* 0x000fea0003800000 */
[----:B------:R-:W-:Y:S01]  /*00e0*/  LEA.HI R0, R6, R6, RZ, 0x1 ;  /* 0x0000000606007211 */ /* 0x000fe200078f08ff */
[----:B------:R-:W-:Y:S01]  /*00f0*/  IMAD R7, R3, 0x64, RZ ;  /* 0x0000006403077824 */ /* 0x000fe200078e02ff */
[----:B------:R-:W-:Y:S01]  /*0100*/  BSSY.RECONVERGENT B0, `(.L_x_0) ;  /* 0x000002b000007945 */ /* 0x000fe20003800200 */
[----:B------:R-:W-:Y:S01]  /*0110*/  IMAD.MOV.U32 R8, RZ, RZ, RZ ;  /* 0x000000ffff087224 */ /* 0x000fe200078e00ff */
[----:B------:R-:W-:Y:S02]  /*0120*/  SHF.R.S32.HI R2, RZ, 0x1, R0 ;  /* 0x00000001ff027819 */ /* 0x000fe40000011400 */
[----:B------:R-:W-:Y:S02]  /*0130*/  SHF.R.S32.HI R12, RZ, 0x1f, R7 ;  /* 0x0000001fff0c7819 */ /* 0x000fe40000011407 */
[C---:B------:R-:W-:Y:S01]  /*0140*/  LOP3.LUT R0, R2.reuse, 0x3, RZ, 0xc0, !PT ;  /* 0x0000000302007812 */ /* 0x040fe200078ec0ff */
[----:B------:R-:W-:-:S03]  /*0150*/  VIADD R4, R2, 0xffffffff ;  /* 0xffffffff02047836 */ /* 0x000fc60000000000 */
[----:B------:R-:W-:Y:S02]  /*0160*/  ISETP.NE.AND P0, PT, R0, RZ, PT ;  /* 0x000000ff0000720c */ /* 0x000fe40003f05270 */
[----:B------:R-:W-:-:S13]  /*0170*/  ISETP.GE.U32.AND P1, PT, R4, 0x3, PT ;  /* 0x000000030400780c */ /* 0x000fda0003f26070 */
[----:B------:R-:W-:Y:S05]  /*0180*/  @!P1 BRA `(.L_x_1) ;  /* 0x0000000000889947 */ /* 0x000fea0003800000 */
[----:B------:R-:W0:Y:S01]  /*0190*/  LDCU.64 UR6, c[0x0][0x380] ;  /* 0x00007000ff0677ac */ /* 0x000e220008000a00 */
[----:B------:R-:W-:Y:S01]  /*01a0*/  LOP3.LUT R8, R2, 0x3ffffffc, RZ, 0xc0, !PT ;  /* 0x3ffffffc02087812 */ /* 0x000fe200078ec0ff */
[----:B------:R-:W-:-:S04]  /*01b0*/  VIADD R10, R6, 0xffffffff ;  /* 0xffffffff060a7836 */ /* 0x000fc80000000000 */
[----:B------:R-:W-:Y:S01]  /*01c0*/  IMAD.MOV R9, RZ, RZ, -R8 ;  /* 0x000000ffff097224 */ /* 0x000fe200078e0a08 */
[----:B0-----:R-:W-:-:S04]  /*01d0*/  IADD3 R25, P1, PT, R7, UR6, RZ ;  /* 0x0000000607197c10 */ /* 0x001fc8000ff3e0ff */
[----:B------:R-:W-:Y:S02]  /*01e0*/  IADD3 R11, P2, PT, R25, 0x1, RZ ;  /* 0x00000001190b7810 */ /* 0x000fe40007f5e0ff */
[----:B------:R-:W-:-:S05]  /*01f0*/  IADD3.X R27, PT, PT, R12, UR7, RZ, P1, !PT ;  /* 0x000000070c1b7c10 */ /* 0x000fca0008ffe4ff */
[----:B------:R-:W-:-:S07]  /*0200*/  IMAD.X R14, RZ, RZ, R27, P2 ;  /* 0x000000ffff0e7224 */ /* 0x000fce00010e061b */
.L_x_2:
[C---:B--2---:R-:W-:Y:S01]  /*0210*/  IADD3 R4, P1, PT, R10.reuse, R25, RZ ;  /* 0x000000190a047210 */ /* 0x044fe20007f3e0ff */
[----:B------:R-:W-:Y:S02]  /*0220*/  IMAD.MOV.U32 R2, RZ, RZ, R11 ;  /* 0x000000ffff027224 */ /* 0x000fe400078e000b */
[----:B------:R-:W-:Y:S01]  /*0230*/  IMAD.MOV.U32 R3, RZ, RZ, R14 ;  /* 0x000000ffff037224 */ /* 0x000fe200078e000e */
[----:B------:R-:W-:-:S04]  /*0240*/  LEA.HI.X.SX32 R5, R10, R27, 0x1, P1 ;  /* 0x0000001b0a057211 */ /* 0x000fc800008f0eff */
[----:B------:R-:W2:Y:S04]  /*0250*/  LDG.E.U8 R11, desc[UR4][R2.64+-0x1] ;  /* 0xffffff04020b7981 */ /* 0x000ea8000c1e1100 */
[----:B------:R-:W3:Y:S04]  /*0260*/  LDG.E.U8 R13, desc[UR4][R4.64] ;  /* 0x00000004040d7981 */ /* 0x000ee8000c1e1100 */
[----:B---3--:R0:W-:Y:S04]  /*0270*/  STG.E.U8 desc[UR4][R2.64+-0x1], R13 ;  /* 0xffffff0d02007986 */ /* 0x0081e8000c101104 */
[----:B--2---:R1:W-:Y:S04]  /*0280*/  STG.E.U8 desc[UR4][R4.64], R11 ;  /* 0x0000000b04007986 */ /* 0x0043e8000c101104 */
[----:B------:R-:W2:Y:S04]  /*0290*/  LDG.E.U8 R17, desc[UR4][R4.64+-0x1] ;  /* 0xffffff0404117981 */ /* 0x000ea8000c1e1100 */
[----:B------:R-:W3:Y:S04]  /*02a0*/  LDG.E.U8 R15, desc[UR4][R2.64] ;  /* 0x00000004020f7981 */ /* 0x000ee8000c1e1100 */
[----:B--2---:R2:W-:Y:S04]  /*02b0*/  STG.E.U8 desc[UR4][R2.64], R17 ;  /* 0x0000001102007986 */ /* 0x0045e8000c101104 */
[----:B---3--:R2:W-:Y:S04]  /*02c0*/  STG.E.U8 desc[UR4][R4.64+-0x1], R15 ;  /* 0xffffff0f04007986 */ /* 0x0085e8000c101104 */
[----:B------:R-:W3:Y:S04]  /*02d0*/  LDG.E.U8 R21, desc[UR4][R4.64+-0x2] ;  /* 0xfffffe0404157981 */ /* 0x000ee8000c1e1100 */
[----:B------:R-:W4:Y:S04]  /*02e0*/  LDG.E.U8 R19, desc[UR4][R2.64+0x1] ;  /* 0x0000010402137981 */ /* 0x000f28000c1e1100 */
[----:B---3--:R2:W-:Y:S04]  /*02f0*/  STG.E.U8 desc[UR4][R2.64+0x1], R21 ;  /* 0x0000011502007986 */ /* 0x0085e8000c101104 */
[----:B----4-:R2:W-:Y:S04]  /*0300*/  STG.E.U8 desc[UR4][R4.64+-0x2], R19 ;  /* 0xfffffe1304007986 */ /* 0x0105e8000c101104 */
[----:B------:R-:W3:Y:S04]  /*0310*/  LDG.E.U8 R23, desc[UR4][R4.64+-0x3] ;  /* 0xfffffd0404177981 */ /* 0x000ee8000c1e1100 */
[----:B0-----:R-:W4:Y:S01]  /*0320*/  LDG.E.U8 R13, desc[UR4][R2.64+0x2] ;  /* 0x00000204020d7981 */ /* 0x001f22000c1e1100 */
[----:B------:R-:W-:-:S05]  /*0330*/  VIADD R9, R9, 0x4 ;  /* 0x0000000409097836 */ /* 0x000fca0000000000 */
[----:B------:R-:W-:Y:S02]  /*0340*/  ISETP.NE.AND P1, PT, R9, RZ, PT ;  /* 0x000000ff0900720c */ /* 0x000fe40003f25270 */
[----:B-1----:R-:W-:Y:S01]  /*0350*/  IADD3 R11, P2, PT, R2, 0x4, RZ ;  /* 0x00000004020b7810 */ /* 0x002fe20007f5e0ff */
[----:B------:R-:W-:-:S04]  /*0360*/  VIADD R10, R10, 0xfffffffc ;  /* 0xfffffffc0a0a7836 */ /* 0x000fc80000000000 */
[----:B------:R-:W-:Y:S01]  /*0370*/  IMAD.X R14, RZ, RZ, R3, P2 ;  /* 0x000000ffff0e7224 */ /* 0x000fe200010e0603 */
[----:B---3--:R2:W-:Y:S04]  /*0380*/  STG.E.U8 desc[UR4][R2.64+0x2], R23 ;  /* 0x0000021702007986 */ /* 0x0085e8000c101104 */
[----:B----4-:R2:W-:Y:S01]  /*0390*/  STG.E.U8 desc[UR4][R4.64+-0x3], R13 ;  /* 0xfffffd0d04007986 */ /* 0x0105e2000c101104 */
[----:B------:R-:W-:Y:S05]  /*03a0*/  @P1 BRA `(.L_x_2) ;  /* 0xfffffffc00981947 */ /* 0x000fea000383ffff */
.L_x_1:
[----:B------:R-:W-:Y:S05]  /*03b0*/  BSYNC.RECONVERGENT B0 ;  /* 0x0000000000007941 */ /* 0x000fea0003800200 */
.L_x_0:
[----:B------:R-:W-:Y:S05]  /*03c0*/  @!P0 EXIT ;  /* 0x000000000000894d */ /* 0x000fea0003800000 */
[----:B------:R-:W0:Y:S01]  /*03d0*/  LDCU.64 UR6, c[0x0][0x380] ;  /* 0x00007000ff0677ac */ /* 0x000e220008000a00 */
[----:B--2---:R-:W-:Y:S01]  /*03e0*/  LOP3.LUT R3, RZ, R8, RZ, 0x33, !PT ;  /* 0x00000008ff037212 */ /* 0x004fe200078e33ff */
[----:B------:R-:W-:-:S04]  /*03f0*/  IMAD.MOV R0, RZ, RZ, -R0 ;  /* 0x000000ffff007224 */ /* 0x000fc800078e0a00 */
[----:B------:R-:W-:Y:S01]  /*0400*/  IMAD.IADD R6, R6, 0x1, R3 ;  /* 0x0000000106067824 */ /* 0x000fe200078e0203 */
[C---:B0-----:R-:W-:Y:S02]  /*0410*/  IADD3 R8, P0, P1, R7.reuse, UR6, R8 ;  /* 0x0000000607087c10 */ /* 0x041fe4000f91e008 */
[----:B------:R-:W-:Y:S02]  /*0420*/  IADD3 R13, P2, PT, R7, UR6, RZ ;  /* 0x00000006070d7c10 */ /* 0x000fe4000ff5e0ff */
[C---:B------:R-:W-:Y:S02]  /*0430*/  IADD3.X R11, PT, PT, R12.reuse, UR7, RZ, P0, P1 ;  /* 0x000000070c0b7c10 */ /* 0x040fe400087e24ff */
[----:B------:R-:W-:-:S09]  /*0440*/  IADD3.X R15, PT, PT, R12, UR7, RZ, P2, !PT ;  /* 0x000000070c0f7c10 */ /* 0x000fd200097fe4ff */
.L_x_3:
[C---:B0-----:R-:W-:Y:S01]  /*0450*/  IADD3 R2, P0, PT, R6.reuse, R13, RZ ;  /* 0x0000000d06027210 */ /* 0x041fe20007f1e0ff */
[----:B------:R-:W-:Y:S02]  /*0460*/  IMAD.MOV.U32 R4, RZ, RZ, R8 ;  /* 0x000000ffff047224 */ /* 0x000fe400078e0008 */
[----:B------:R-:W-:Y:S01]  /*0470*/  IMAD.MOV.U32 R5, RZ, RZ, R11 ;  /* 0x000000ffff057224 */ /* 0x000fe200078e000b */
[----:B------:R-:W-:-:S04]  /*0480*/  LEA.HI.X.SX32 R3, R6, R15, 0x1, P0 ;  /* 0x0000000f06037211 */ /* 0x000fc800000f0eff */
[----:B------:R-:W2:Y:S04]  /*0490*/  LDG.E.U8 R7, desc[UR4][R4.64] ;  /* 0x0000000404077981 */ /* 0x000ea8000c1e1100 */
[----:B------:R-:W3:Y:S01]  /*04a0*/  LDG.E.U8 R9, desc[UR4][R2.64] ;  /* 0x0000000402097981 */ /* 0x000ee2000c1e1100 */
[----:B------:R-:W-:-:S05]  /*04b0*/  VIADD R0, R0, 0x1 ;  /* 0x0000000100007836 */ /* 0x000fca0000000000 */
[----:B------:R-:W-:Y:S02]  /*04c0*/  ISETP.NE.AND P0, PT, R0, RZ, PT ;  /* 0x000000ff0000720c */ /* 0x000fe40003f05270 */
[----:B------:R-:W-:Y:S01]  /*04d0*/  IADD3 R8, P1, PT, R4, 0x1, RZ ;  /* 0x0000000104087810 */ /* 0x000fe20007f3e0ff */
[----:B------:R-:W-:-:S04]  /*04e0*/  VIADD R6, R6, 0xffffffff ;  /* 0xffffffff06067836 */ /* 0x000fc80000000000 */
[----:B------:R-:W-:Y:S01]  /*04f0*/  IMAD.X R11, RZ, RZ, R5, P1 ;  /* 0x000000ffff0b7224 */ /* 0x000fe200008e0605 */
[----:B---3--:R0:W-:Y:S04]  /*0500*/  STG.E.U8 desc[UR4][R4.64], R9 ;  /* 0x0000000904007986 */ /* 0x0081e8000c101104 */
[----:B--2---:R0:W-:Y:S01]  /*0510*/  STG.E.U8 desc[UR4][R2.64], R7 ;  /* 0x0000000702007986 */ /* 0x0041e2000c101104 */
[----:B------:R-:W-:Y:S05]  /*0520*/  @P0 BRA `(.L_x_3) ;  /* 0xfffffffc00c80947 */ /* 0x000fea000383ffff */
[----:B------:R-:W-:Y:S05]  /*0530*/  EXIT ;  /* 0x000000000000794d */ /* 0x000fea0003800000 */
.L_x_4:
[----:B------:R-:W-:-:S00]  /*0540*/  BRA `(.L_x_4) ;  /* 0xfffffffc00fc7947 */ /* 0x000fc0000383ffff */
[----:B------:R-:W-:-:S00]  /*0550*/  NOP ;  /* 0x0000000000007918 */ /* 0x000fc00000000000 */
        /* <DEDUP_REMOVED lines=10> */
.L_x_5:


//--------------------- .nv.shared.reserved.0     --------------------------
	.section	.nv.shared.reserved.0,"aw",@nobits
	.weak		__nv_reservedSMEM_offset_0_alias
	.size		__nv_reservedSMEM_offset_0_alias, 0, 64
	.other		__nv_reservedSMEM_offset_0_alias,@"STO_CUDA_RESERVED_SHARED STV_DEFAULT"
__nv_reservedSMEM_offset_0_alias:
	.zero		0
	.zero		64


//--------------------- .nv.constant0._Z18reverseWordsKernelPcPii --------------------------
	.section	.nv.constant0._Z18reverseWordsKernelPcPii,"a",@progbits
	.sectionflags	@""
	.align	4
.nv.constant0._Z18reverseWordsKernelPcPii:
	.zero		916


//--------------------- SYMBOLS --------------------------

	.type		.nv.reservedSmem.offset0,@object
	.size		.nv.reservedSmem.offset0,0x4
